//
// Generated by NVIDIA NVVM Compiler
//
// Compiler Build ID: CL-36424714
// Cuda compilation tools, release 13.0, V13.0.88
// Based on NVVM 20.0.0
//

.version 9.0
.target sm_100
.address_size 64

	// .globl	_Z8spMulAddIfEvPKiS1_PKT_S4_PS2_ii

.visible .entry _Z8spMulAddIfEvPKiS1_PKT_S4_PS2_ii(
	.param .u64 .ptr .align 1 _Z8spMulAddIfEvPKiS1_PKT_S4_PS2_ii_param_0,
	.param .u64 .ptr .align 1 _Z8spMulAddIfEvPKiS1_PKT_S4_PS2_ii_param_1,
	.param .u64 .ptr .align 1 _Z8spMulAddIfEvPKiS1_PKT_S4_PS2_ii_param_2,
	.param .u64 .ptr .align 1 _Z8spMulAddIfEvPKiS1_PKT_S4_PS2_ii_param_3,
	.param .u64 .ptr .align 1 _Z8spMulAddIfEvPKiS1_PKT_S4_PS2_ii_param_4,
	.param .u32 _Z8spMulAddIfEvPKiS1_PKT_S4_PS2_ii_param_5,
	.param .u32 _Z8spMulAddIfEvPKiS1_PKT_S4_PS2_ii_param_6
)
{
	.reg .pred 	%p<11>;
	.reg .b32 	%r<67>;
	.reg .b32 	%f<112>;
	.reg .b64 	%rd<87>;

	ld.param.u64 	%rd6, [_Z8spMulAddIfEvPKiS1_PKT_S4_PS2_ii_param_0];
	ld.param.u64 	%rd8, [_Z8spMulAddIfEvPKiS1_PKT_S4_PS2_ii_param_1];
	ld.param.u64 	%rd9, [_Z8spMulAddIfEvPKiS1_PKT_S4_PS2_ii_param_2];
	ld.param.u64 	%rd10, [_Z8spMulAddIfEvPKiS1_PKT_S4_PS2_ii_param_3];
	ld.param.u64 	%rd7, [_Z8spMulAddIfEvPKiS1_PKT_S4_PS2_ii_param_4];
	ld.param.u32 	%r23, [_Z8spMulAddIfEvPKiS1_PKT_S4_PS2_ii_param_5];
	cvta.to.global.u64 	%rd1, %rd10;
	cvta.to.global.u64 	%rd2, %rd8;
	cvta.to.global.u64 	%rd3, %rd9;
	mov.u32 	%r24, %tid.x;
	mov.u32 	%r25, %ctaid.x;
	mov.u32 	%r26, %ntid.x;
	mad.lo.s32 	%r1, %r25, %r26, %r24;
	setp.ge.u32 	%p1, %r1, %r23;
	@%p1 bra 	$L__BB0_15;
	cvta.to.global.u64 	%rd11, %rd6;
	mul.wide.u32 	%rd12, %r1, 4;
	add.s64 	%rd13, %rd11, %rd12;
	ld.global.nc.u32 	%r62, [%rd13];
	ld.global.nc.u32 	%r3, [%rd13+4];
	setp.ge.s32 	%p2, %r62, %r3;
	mov.f32 	%f111, 0f00000000;
	@%p2 bra 	$L__BB0_14;
	add.s32 	%r27, %r62, 1;
	max.s32 	%r28, %r3, %r27;
	sub.s32 	%r4, %r28, %r62;
	and.b32  	%r5, %r4, 15;
	sub.s32 	%r29, %r62, %r28;
	setp.gt.u32 	%p3, %r29, -16;
	mov.f32 	%f111, 0f00000000;
	@%p3 bra 	$L__BB0_5;
	and.b32  	%r30, %r4, -16;
	neg.s32 	%r60, %r30;
	add.s64 	%rd4, %rd3, 32;
	add.s64 	%rd5, %rd2, 32;
	mov.f32 	%f111, 0f00000000;
$L__BB0_4:
	.pragma "nounroll";
	mul.wide.s32 	%rd14, %r62, 4;
	add.s64 	%rd15, %rd4, %rd14;
	add.s64 	%rd16, %rd5, %rd14;
	ld.global.nc.f32 	%f18, [%rd15+-32];
	ld.global.nc.u32 	%r31, [%rd16+-32];
	mul.wide.s32 	%rd17, %r31, 4;
	add.s64 	%rd18, %rd1, %rd17;
	ld.global.nc.f32 	%f19, [%rd18];
	fma.rn.f32 	%f20, %f18, %f19, %f111;
	ld.global.nc.f32 	%f21, [%rd15+-28];
	ld.global.nc.u32 	%r32, [%rd16+-28];
	mul.wide.s32 	%rd19, %r32, 4;
	add.s64 	%rd20, %rd1, %rd19;
	ld.global.nc.f32 	%f22, [%rd20];
	fma.rn.f32 	%f23, %f21, %f22, %f20;
	ld.global.nc.f32 	%f24, [%rd15+-24];
	ld.global.nc.u32 	%r33, [%rd16+-24];
	mul.wide.s32 	%rd21, %r33, 4;
	add.s64 	%rd22, %rd1, %rd21;
	ld.global.nc.f32 	%f25, [%rd22];
	fma.rn.f32 	%f26, %f24, %f25, %f23;
	ld.global.nc.f32 	%f27, [%rd15+-20];
	ld.global.nc.u32 	%r34, [%rd16+-20];
	mul.wide.s32 	%rd23, %r34, 4;
	add.s64 	%rd24, %rd1, %rd23;
	ld.global.nc.f32 	%f28, [%rd24];
	fma.rn.f32 	%f29, %f27, %f28, %f26;
	ld.global.nc.f32 	%f30, [%rd15+-16];
	ld.global.nc.u32 	%r35, [%rd16+-16];
	mul.wide.s32 	%rd25, %r35, 4;
	add.s64 	%rd26, %rd1, %rd25;
	ld.global.nc.f32 	%f31, [%rd26];
	fma.rn.f32 	%f32, %f30, %f31, %f29;
	ld.global.nc.f32 	%f33, [%rd15+-12];
	ld.global.nc.u32 	%r36, [%rd16+-12];
	mul.wide.s32 	%rd27, %r36, 4;
	add.s64 	%rd28, %rd1, %rd27;
	ld.global.nc.f32 	%f34, [%rd28];
	fma.rn.f32 	%f35, %f33, %f34, %f32;
	ld.global.nc.f32 	%f36, [%rd15+-8];
	ld.global.nc.u32 	%r37, [%rd16+-8];
	mul.wide.s32 	%rd29, %r37, 4;
	add.s64 	%rd30, %rd1, %rd29;
	ld.global.nc.f32 	%f37, [%rd30];
	fma.rn.f32 	%f38, %f36, %f37, %f35;
	ld.global.nc.f32 	%f39, [%rd15+-4];
	ld.global.nc.u32 	%r38, [%rd16+-4];
	mul.wide.s32 	%rd31, %r38, 4;
	add.s64 	%rd32, %rd1, %rd31;
	ld.global.nc.f32 	%f40, [%rd32];
	fma.rn.f32 	%f41, %f39, %f40, %f38;
	ld.global.nc.f32 	%f42, [%rd15];
	ld.global.nc.u32 	%r39, [%rd16];
	mul.wide.s32 	%rd33, %r39, 4;
	add.s64 	%rd34, %rd1, %rd33;
	ld.global.nc.f32 	%f43, [%rd34];
	fma.rn.f32 	%f44, %f42, %f43, %f41;
	ld.global.nc.f32 	%f45, [%rd15+4];
	ld.global.nc.u32 	%r40, [%rd16+4];
	mul.wide.s32 	%rd35, %r40, 4;
	add.s64 	%rd36, %rd1, %rd35;
	ld.global.nc.f32 	%f46, [%rd36];
	fma.rn.f32 	%f47, %f45, %f46, %f44;
	ld.global.nc.f32 	%f48, [%rd15+8];
	ld.global.nc.u32 	%r41, [%rd16+8];
	mul.wide.s32 	%rd37, %r41, 4;
	add.s64 	%rd38, %rd1, %rd37;
	ld.global.nc.f32 	%f49, [%rd38];
	fma.rn.f32 	%f50, %f48, %f49, %f47;
	ld.global.nc.f32 	%f51, [%rd15+12];
	ld.global.nc.u32 	%r42, [%rd16+12];
	mul.wide.s32 	%rd39, %r42, 4;
	add.s64 	%rd40, %rd1, %rd39;
	ld.global.nc.f32 	%f52, [%rd40];
	fma.rn.f32 	%f53, %f51, %f52, %f50;
	ld.global.nc.f32 	%f54, [%rd15+16];
	ld.global.nc.u32 	%r43, [%rd16+16];
	mul.wide.s32 	%rd41, %r43, 4;
	add.s64 	%rd42, %rd1, %rd41;
	ld.global.nc.f32 	%f55, [%rd42];
	fma.rn.f32 	%f56, %f54, %f55, %f53;
	ld.global.nc.f32 	%f57, [%rd15+20];
	ld.global.nc.u32 	%r44, [%rd16+20];
	mul.wide.s32 	%rd43, %r44, 4;
	add.s64 	%rd44, %rd1, %rd43;
	ld.global.nc.f32 	%f58, [%rd44];
	fma.rn.f32 	%f59, %f57, %f58, %f56;
	ld.global.nc.f32 	%f60, [%rd15+24];
	ld.global.nc.u32 	%r45, [%rd16+24];
	mul.wide.s32 	%rd45, %r45, 4;
	add.s64 	%rd46, %rd1, %rd45;
	ld.global.nc.f32 	%f61, [%rd46];
	fma.rn.f32 	%f62, %f60, %f61, %f59;
	ld.global.nc.f32 	%f63, [%rd15+28];
	ld.global.nc.u32 	%r46, [%rd16+28];
	mul.wide.s32 	%rd47, %r46, 4;
	add.s64 	%rd48, %rd1, %rd47;
	ld.global.nc.f32 	%f64, [%rd48];
	fma.rn.f32 	%f111, %f63, %f64, %f62;
	add.s32 	%r62, %r62, 16;
	add.s32 	%r60, %r60, 16;
	setp.ne.s32 	%p4, %r60, 0;
	@%p4 bra 	$L__BB0_4;
$L__BB0_5:
	setp.eq.s32 	%p5, %r5, 0;
	@%p5 bra 	$L__BB0_14;
	and.b32  	%r12, %r4, 7;
	setp.lt.u32 	%p6, %r5, 8;
	@%p6 bra 	$L__BB0_8;
	mul.wide.s32 	%rd49, %r62, 4;
	add.s64 	%rd50, %rd3, %rd49;
	ld.global.nc.f32 	%f66, [%rd50];
	add.s64 	%rd51, %rd2, %rd49;
	ld.global.nc.u32 	%r47, [%rd51];
	mul.wide.s32 	%rd52, %r47, 4;
	add.s64 	%rd53, %rd1, %rd52;
	ld.global.nc.f32 	%f67, [%rd53];
	fma.rn.f32 	%f68, %f66, %f67, %f111;
	ld.global.nc.f32 	%f69, [%rd50+4];
	ld.global.nc.u32 	%r48, [%rd51+4];
	mul.wide.s32 	%rd54, %r48, 4;
	add.s64 	%rd55, %rd1, %rd54;
	ld.global.nc.f32 	%f70, [%rd55];
	fma.rn.f32 	%f71, %f69, %f70, %f68;
	ld.global.nc.f32 	%f72, [%rd50+8];
	ld.global.nc.u32 	%r49, [%rd51+8];
	mul.wide.s32 	%rd56, %r49, 4;
	add.s64 	%rd57, %rd1, %rd56;
	ld.global.nc.f32 	%f73, [%rd57];
	fma.rn.f32 	%f74, %f72, %f73, %f71;
	ld.global.nc.f32 	%f75, [%rd50+12];
	ld.global.nc.u32 	%r50, [%rd51+12];
	mul.wide.s32 	%rd58, %r50, 4;
	add.s64 	%rd59, %rd1, %rd58;
	ld.global.nc.f32 	%f76, [%rd59];
	fma.rn.f32 	%f77, %f75, %f76, %f74;
	ld.global.nc.f32 	%f78, [%rd50+16];
	ld.global.nc.u32 	%r51, [%rd51+16];
	mul.wide.s32 	%rd60, %r51, 4;
	add.s64 	%rd61, %rd1, %rd60;
	ld.global.nc.f32 	%f79, [%rd61];
	fma.rn.f32 	%f80, %f78, %f79, %f77;
	ld.global.nc.f32 	%f81, [%rd50+20];
	ld.global.nc.u32 	%r52, [%rd51+20];
	mul.wide.s32 	%rd62, %r52, 4;
	add.s64 	%rd63, %rd1, %rd62;
	ld.global.nc.f32 	%f82, [%rd63];
	fma.rn.f32 	%f83, %f81, %f82, %f80;
	ld.global.nc.f32 	%f84, [%rd50+24];
	ld.global.nc.u32 	%r53, [%rd51+24];
	mul.wide.s32 	%rd64, %r53, 4;
	add.s64 	%rd65, %rd1, %rd64;
	ld.global.nc.f32 	%f85, [%rd65];
	fma.rn.f32 	%f86, %f84, %f85, %f83;
	ld.global.nc.f32 	%f87, [%rd50+28];
	ld.global.nc.u32 	%r54, [%rd51+28];
	mul.wide.s32 	%rd66, %r54, 4;
	add.s64 	%rd67, %rd1, %rd66;
	ld.global.nc.f32 	%f88, [%rd67];
	fma.rn.f32 	%f111, %f87, %f88, %f86;
	add.s32 	%r62, %r62, 8;
$L__BB0_8:
	setp.eq.s32 	%p7, %r12, 0;
	@%p7 bra 	$L__BB0_14;
	and.b32  	%r15, %r4, 3;
	setp.lt.u32 	%p8, %r12, 4;
	@%p8 bra 	$L__BB0_11;
	mul.wide.s32 	%rd68, %r62, 4;
	add.s64 	%rd69, %rd3, %rd68;
	ld.global.nc.f32 	%f90, [%rd69];
	add.s64 	%rd70, %rd2, %rd68;
	ld.global.nc.u32 	%r55, [%rd70];
	mul.wide.s32 	%rd71, %r55, 4;
	add.s64 	%rd72, %rd1, %rd71;
	ld.global.nc.f32 	%f91, [%rd72];
	fma.rn.f32 	%f92, %f90, %f91, %f111;
	ld.global.nc.f32 	%f93, [%rd69+4];
	ld.global.nc.u32 	%r56, [%rd70+4];
	mul.wide.s32 	%rd73, %r56, 4;
	add.s64 	%rd74, %rd1, %rd73;
	ld.global.nc.f32 	%f94, [%rd74];
	fma.rn.f32 	%f95, %f93, %f94, %f92;
	ld.global.nc.f32 	%f96, [%rd69+8];
	ld.global.nc.u32 	%r57, [%rd70+8];
	mul.wide.s32 	%rd75, %r57, 4;
	add.s64 	%rd76, %rd1, %rd75;
	ld.global.nc.f32 	%f97, [%rd76];
	fma.rn.f32 	%f98, %f96, %f97, %f95;
	ld.global.nc.f32 	%f99, [%rd69+12];
	ld.global.nc.u32 	%r58, [%rd70+12];
	mul.wide.s32 	%rd77, %r58, 4;
	add.s64 	%rd78, %rd1, %rd77;
	ld.global.nc.f32 	%f100, [%rd78];
	fma.rn.f32 	%f111, %f99, %f100, %f98;
	add.s32 	%r62, %r62, 4;
$L__BB0_11:
	setp.eq.s32 	%p9, %r15, 0;
	@%p9 bra 	$L__BB0_14;
	neg.s32 	%r65, %r15;
$L__BB0_13:
	.pragma "nounroll";
	mul.wide.s32 	%rd79, %r62, 4;
	add.s64 	%rd80, %rd2, %rd79;
	add.s64 	%rd81, %rd3, %rd79;
	ld.global.nc.f32 	%f101, [%rd81];
	ld.global.nc.u32 	%r59, [%rd80];
	mul.wide.s32 	%rd82, %r59, 4;
	add.s64 	%rd83, %rd1, %rd82;
	ld.global.nc.f32 	%f102, [%rd83];
	fma.rn.f32 	%f111, %f101, %f102, %f111;
	add.s32 	%r62, %r62, 1;
	add.s32 	%r65, %r65, 1;
	setp.ne.s32 	%p10, %r65, 0;
	@%p10 bra 	$L__BB0_13;
$L__BB0_14:
	cvta.to.global.u64 	%rd84, %rd7;
	add.s64 	%rd86, %rd84, %rd12;
	st.global.f32 	[%rd86], %f111;
$L__BB0_15:
	ret;

}


// ===== COMPILED SASS (sm_100) =====

	.target	sm_100

	.elftype	@"ET_EXEC"


//--------------------- .note.nv.tkinfo           --------------------------
	.section	.note.nv.tkinfo,"",@"SHT_NOTE"
	.sectionflags	@"SHF_NOTE_NV_TKINFO"
	.tkinfo
        /*0018*/ 	.word	0x00000002
        /*0030*/ 	.string	""
        /*0030*/ 	.string	"ptxas"
        /*0030*/ 	.string	"Cuda compilation tools, release 13.0, V13.0.88"
        /*0030*/ 	.string	"Build cuda_13.0.r13.0/compiler.36424714_0"
        /*0030*/ 	.string	"-arch sm_100 -m 64 "



//--------------------- .note.nv.cuinfo           --------------------------
	.section	.note.nv.cuinfo,"",@"SHT_NOTE"
	.sectionflags	@"SHF_NOTE_NV_CUINFO"
        /*0018*/ 	.short	0x0002
        /*001a*/ 	.short	0x0064
        /*001c*/ 	.short	0x0082
	.zero		2


//--------------------- .nv.info                  --------------------------
	.section	.nv.info,"",@"SHT_CUDA_INFO"
	.align	4


	//----- nvinfo : EIATTR_REGCOUNT
	.align		4
        /*0000*/ 	.byte	0x04, 0x2f
        /*0002*/ 	.short	(.L_1 - .L_0)
	.align		4
.L_0:
        /*0004*/ 	.word	index@(_Z8spMulAddIfEvPKiS1_PKT_S4_PS2_ii)
        /*0008*/ 	.word	0x00000020


	//----- nvinfo : EIATTR_FRAME_SIZE
	.align		4
.L_1:
        /*000c*/ 	.byte	0x04, 0x11
        /*000e*/ 	.short	(.L_3 - .L_2)
	.align		4
.L_2:
        /*0010*/ 	.word	index@(_Z8spMulAddIfEvPKiS1_PKT_S4_PS2_ii)
        /*0014*/ 	.word	0x00000000


	//----- nvinfo : EIATTR_MIN_STACK_SIZE
	.align		4
.L_3:
        /*0018*/ 	.byte	0x04, 0x12
        /*001a*/ 	.short	(.L_5 - .L_4)
	.align		4
.L_4:
        /*001c*/ 	.word	index@(_Z8spMulAddIfEvPKiS1_PKT_S4_PS2_ii)
        /*0020*/ 	.word	0x00000000
.L_5:


//--------------------- .nv.compat                --------------------------
	.section	.nv.compat,"",@"SHT_CUDA_COMPAT_INFO"
	.align	4
        /*0000*/ 	.byte	0x02, 0x09, 0x00, 0x00, 0x02, 0x02, 0x01, 0x00, 0x02, 0x05, 0x05, 0x00, 0x03, 0x07, 0x01, 0x01
        /*0010*/ 	.byte	0x02, 0x03, 0x00, 0x00, 0x02, 0x06, 0x01, 0x00, 0x04, 0x0b, 0x08, 0x00, 0x09, 0x00, 0x00, 0x00
        /*0020*/ 	.byte	0x00, 0x00, 0x00, 0x00


//--------------------- .nv.info._Z8spMulAddIfEvPKiS1_PKT_S4_PS2_ii --------------------------
	.section	.nv.info._Z8spMulAddIfEvPKiS1_PKT_S4_PS2_ii,"",@"SHT_CUDA_INFO"
	.sectionflags	@""
	.align	4


	//----- nvinfo : EIATTR_CUDA_API_VERSION
	.align		4
        /*0000*/ 	.byte	0x04, 0x37
        /*0002*/ 	.short	(.L_7 - .L_6)
.L_6:
        /*0004*/ 	.word	0x00000082


	//----- nvinfo : EIATTR_KPARAM_INFO
	.align		4
.L_7:
        /*0008*/ 	.byte	0x04, 0x17
        /*000a*/ 	.short	(.L_9 - .L_8)
.L_8:
        /*000c*/ 	.word	0x00000000
        /*0010*/ 	.short	0x0006
        /*0012*/ 	.short	0x002c
        /*0014*/ 	.byte	0x00, 0xf0, 0x11, 0x00


	//----- nvinfo : EIATTR_KPARAM_INFO
	.align		4
.L_9:
        /*0018*/ 	.byte	0x04, 0x17
        /*001a*/ 	.short	(.L_11 - .L_10)
.L_10:
        /*001c*/ 	.word	0x00000000
        /*0020*/ 	.short	0x0005
        /*0022*/ 	.short	0x0028
        /*0024*/ 	.byte	0x00, 0xf0, 0x11, 0x00


	//----- nvinfo : EIATTR_KPARAM_INFO
	.align		4
.L_11:
        /*0028*/ 	.byte	0x04, 0x17
        /*002a*/ 	.short	(.L_13 - .L_12)
.L_12:
        /*002c*/ 	.word	0x00000000
        /*0030*/ 	.short	0x0004
        /*0032*/ 	.short	0x0020
        /*0034*/ 	.byte	0x00, 0xf5, 0x21, 0x00


	//----- nvinfo : EIATTR_KPARAM_INFO
	.align		4
.L_13:
        /*0038*/ 	.byte	0x04, 0x17
        /*003a*/ 	.short	(.L_15 - .L_14)
.L_14:
        /*003c*/ 	.word	0x00000000
        /*0040*/ 	.short	0x0003
        /*0042*/ 	.short	0x0018
        /*0044*/ 	.byte	0x00, 0xf5, 0x21, 0x00


	//----- nvinfo : EIATTR_KPARAM_INFO
	.align		4
.L_15:
        /*0048*/ 	.byte	0x04, 0x17
        /*004a*/ 	.short	(.L_17 - .L_16)
.L_16:
        /*004c*/ 	.word	0x00000000
        /*0050*/ 	.short	0x0002
        /*0052*/ 	.short	0x0010
        /*0054*/ 	.byte	0x00, 0xf5, 0x21, 0x00


	//----- nvinfo : EIATTR_KPARAM_INFO
	.align		4
.L_17:
        /*0058*/ 	.byte	0x04, 0x17
        /*005a*/ 	.short	(.L_19 - .L_18)
.L_18:
        /*005c*/ 	.word	0x00000000
        /*0060*/ 	.short	0x0001
        /*0062*/ 	.short	0x0008
        /*0064*/ 	.byte	0x00, 0xf5, 0x21, 0x00


	//----- nvinfo : EIATTR_KPARAM_INFO
	.align		4
.L_19:
        /*0068*/ 	.byte	0x04, 0x17
        /*006a*/ 	.short	(.L_21 - .L_20)
.L_20:
        /*006c*/ 	.word	0x00000000
        /*0070*/ 	.short	0x0000
        /*0072*/ 	.short	0x0000
        /*0074*/ 	.byte	0x00, 0xf5, 0x21, 0x00


	//----- nvinfo : EIATTR_SPARSE_MMA_MASK
	.align		4
.L_21:
        /*0078*/ 	.byte	0x03, 0x50
        /*007a*/ 	.short	0x0000


	//----- nvinfo : EIATTR_MAXREG_COUNT
	.align		4
        /*007c*/ 	.byte	0x03, 0x1b
        /*007e*/ 	.short	0x00ff


	//----- nvinfo : EIATTR_MERCURY_ISA_VERSION
	.align		4
        /*0080*/ 	.byte	0x03, 0x5f
        /*0082*/ 	.short	0x0101


	//----- nvinfo : EIATTR_VRC_CTA_INIT_COUNT
	.align		4
        /*0084*/ 	.byte	0x02, 0x4a
	.zero		1
	.zero		1


	//----- nvinfo : EIATTR_EXIT_INSTR_OFFSETS
	.align		4
        /*0088*/ 	.byte	0x04, 0x1c
        /*008a*/ 	.short	(.L_23 - .L_22)


	//   ....[0]....
.L_22:
        /*008c*/ 	.word	0x00000070


	//   ....[1]....
        /*0090*/ 	.word	0x00000e60


	//----- nvinfo : EIATTR_CRS_STACK_SIZE
	.align		4
.L_23:
        /*0094*/ 	.byte	0x04, 0x1e
        /*0096*/ 	.short	(.L_25 - .L_24)
.L_24:
        /*0098*/ 	.word	0x00000000


	//----- nvinfo : EIATTR_CBANK_PARAM_SIZE
	.align		4
.L_25:
        /*009c*/ 	.byte	0x03, 0x19
        /*009e*/ 	.short	0x0030


	//----- nvinfo : EIATTR_PARAM_CBANK
	.align		4
        /*00a0*/ 	.byte	0x04, 0x0a
        /*00a2*/ 	.short	(.L_27 - .L_26)
	.align		4
.L_26:
        /*00a4*/ 	.word	index@(.nv.constant0._Z8spMulAddIfEvPKiS1_PKT_S4_PS2_ii)
        /*00a8*/ 	.short	0x0380
        /*00aa*/ 	.short	0x0030


	//----- nvinfo : EIATTR_SW_WAR
	.align		4
.L_27:
        /*00ac*/ 	.byte	0x04, 0x36
        /*00ae*/ 	.short	(.L_29 - .L_28)
.L_28:
        /*00b0*/ 	.word	0x00000008
.L_29:


//--------------------- .nv.callgraph             --------------------------
	.section	.nv.callgraph,"",@"SHT_CUDA_CALLGRAPH"
	.align	4
	.sectionentsize	8
	.align		4
        /*0000*/ 	.word	0x00000000
	.align		4
        /*0004*/ 	.word	0xffffffff
	.align		4
        /*0008*/ 	.word	0x00000000
	.align		4
        /*000c*/ 	.word	0xfffffffe
	.align		4
        /*0010*/ 	.word	0x00000000
	.align		4
        /*0014*/ 	.word	0xfffffffd
	.align		4
        /*0018*/ 	.word	0x00000000
	.align		4
        /*001c*/ 	.word	0xfffffffc


//--------------------- .text._Z8spMulAddIfEvPKiS1_PKT_S4_PS2_ii --------------------------
	.section	.text._Z8spMulAddIfEvPKiS1_PKT_S4_PS2_ii,"ax",@progbits
	.align	128
        .global         _Z8spMulAddIfEvPKiS1_PKT_S4_PS2_ii
        .type           _Z8spMulAddIfEvPKiS1_PKT_S4_PS2_ii,@function
        .size           _Z8spMulAddIfEvPKiS1_PKT_S4_PS2_ii,(.L_x_11 - _Z8spMulAddIfEvPKiS1_PKT_S4_PS2_ii)
        .other          _Z8spMulAddIfEvPKiS1_PKT_S4_PS2_ii,@"STO_CUDA_ENTRY STV_DEFAULT"
_Z8spMulAddIfEvPKiS1_PKT_S4_PS2_ii:
.text._Z8spMulAddIfEvPKiS1_PKT_S4_PS2_ii:
[----:B------:R-:W-:Y:S01]  /*0000*/  LDC R1, c[0x0][0x37c] ;  /* 0x0000df00ff017b82 */ /* 0x000fe20000000800 */
[----:B------:R-:W0:Y:S07]  /*0010*/  S2R R0, SR_TID.X ;  /* 0x0000000000007919 */ /* 0x000e2e0000002100 */
[----:B------:R-:W0:Y:S01]  /*0020*/  S2UR UR4, SR_CTAID.X ;  /* 0x00000000000479c3 */ /* 0x000e220000002500 */
[----:B------:R-:W1:Y:S07]  /*0030*/  LDCU UR5, c[0x0][0x3a8] ;  /* 0x00007500ff0577ac */ /* 0x000e6e0008000800 */
[----:B------:R-:W0:Y:S02]  /*0040*/  LDC R3, c[0x0][0x360] ;  /* 0x0000d800ff037b82 */ /* 0x000e240000000800 */
[----:B0-----:R-:W-:-:S05]  /*0050*/  IMAD R0, R3, UR4, R0 ;  /* 0x0000000403007c24 */ /* 0x001fca000f8e0200 */
[----:B-1----:R-:W-:-:S13]  /*0060*/  ISETP.GE.U32.AND P0, PT, R0, UR5, PT ;  /* 0x0000000500007c0c */ /* 0x002fda000bf06070 */
[----:B------:R-:W-:Y:S05]  /*0070*/  @P0 EXIT ;  /* 0x000000000000094d */ /* 0x000fea0003800000 */
[----:B------:R-:W0:Y:S01]  /*0080*/  LDC.64 R2, c[0x0][0x380] ;  /* 0x0000e000ff027b82 */ /* 0x000e220000000a00 */
[----:B------:R-:W1:Y:S01]  /*0090*/  LDCU.64 UR4, c[0x0][0x358] ;  /* 0x00006b00ff0477ac */ /* 0x000e620008000a00 */
[----:B0-----:R-:W-:-:S05]  /*00a0*/  IMAD.WIDE.U32 R2, R0, 0x4, R2 ;  /* 0x0000000400027825 */ /* 0x001fca00078e0002 */
[----:B-1----:R-:W2:Y:S04]  /*00b0*/  LDG.E.CONSTANT R4, desc[UR4][R2.64] ;  /* 0x0000000402047981 */ /* 0x002ea8000c1e9900 */
[----:B------:R-:W2:Y:S01]  /*00c0*/  LDG.E.CONSTANT R5, desc[UR4][R2.64+0x4] ;  /* 0x0000040402057981 */ /* 0x000ea2000c1e9900 */
[----:B------:R-:W-:Y:S01]  /*00d0*/  BSSY.RECONVERGENT B0, `(.L_x_0) ;  /* 0x00000d5000007945 */ /* 0x000fe20003800200 */
[----:B------:R-:W-:Y:S01]  /*00e0*/  HFMA2 R6, -RZ, RZ, 0, 0 ;  /* 0x00000000ff067431 */ /* 0x000fe200000001ff */
[----:B--2---:R-:W-:-:S13]  /*00f0*/  ISETP.GE.AND P0, PT, R4, R5, PT ;  /* 0x000000050400720c */ /* 0x004fda0003f06270 */
[----:B------:R-:W-:Y:S05]  /*0100*/  @P0 BRA `(.L_x_1) ;  /* 0x0000000c00440947 */ /* 0x000fea0003800000 */
[----:B------:R-:W-:Y:S01]  /*0110*/  MOV R3, R4 ;  /* 0x0000000400037202 */ /* 0x000fe20000000f00 */
[----:B------:R-:W-:Y:S01]  /*0120*/  BSSY.RECONVERGENT B1, `(.L_x_2) ;  /* 0x0000069000017945 */ /* 0x000fe20003800200 */
[----:B------:R-:W-:Y:S02]  /*0130*/  MOV R6, RZ ;  /* 0x000000ff00067202 */ /* 0x000fe40000000f00 */
[----:B------:R-:W-:-:S04]  /*0140*/  VIADDMNMX R2, R3, 0x1, R5, !PT ;  /* 0x0000000103027846 */ /* 0x000fc80007800105 */
[CC--:B------:R-:W-:Y:S02]  /*0150*/  IADD3 R4, PT, PT, -R3.reuse, R2.reuse, RZ ;  /* 0x0000000203047210 */ /* 0x0c0fe40007ffe1ff */
[----:B------:R-:W-:Y:S02]  /*0160*/  IADD3 R2, PT, PT, R3, -R2, RZ ;  /* 0x8000000203027210 */ /* 0x000fe40007ffe0ff */
[----:B------:R-:W-:Y:S02]  /*0170*/  LOP3.LUT R5, R4, 0xf, RZ, 0xc0, !PT ;  /* 0x0000000f04057812 */ /* 0x000fe400078ec0ff */
[----:B------:R-:W-:Y:S02]  /*0180*/  ISETP.GT.U32.AND P1, PT, R2, -0x10, PT ;  /* 0xfffffff00200780c */ /* 0x000fe40003f24070 */
[----:B------:R-:W-:-:S11]  /*0190*/  ISETP.NE.AND P0, PT, R5, RZ, PT ;  /* 0x000000ff0500720c */ /* 0x000fd60003f05270 */
[----:B------:R-:W-:Y:S05]  /*01a0*/  @P1 BRA `(.L_x_3) ;  /* 0x0000000400801947 */ /* 0x000fea0003800000 */
[----:B------:R-:W0:Y:S01]  /*01b0*/  LDC.64 R12, c[0x0][0x390] ;  /* 0x0000e400ff0c7b82 */ /* 0x000e220000000a00 */
[----:B------:R-:W-:Y:S02]  /*01c0*/  LOP3.LUT R2, R4, 0xfffffff0, RZ, 0xc0, !PT ;  /* 0xfffffff004027812 */ /* 0x000fe400078ec0ff */
[----:B------:R-:W-:Y:S02]  /*01d0*/  MOV R6, RZ ;  /* 0x000000ff00067202 */ /* 0x000fe40000000f00 */
[----:B------:R-:W-:-:S03]  /*01e0*/  IADD3 R2, PT, PT, -R2, RZ, RZ ;  /* 0x000000ff02027210 */ /* 0x000fc60007ffe1ff */
[----:B------:R-:W1:Y:S01]  /*01f0*/  LDC.64 R14, c[0x0][0x388] ;  /* 0x0000e200ff0e7b82 */ /* 0x000e620000000a00 */
[----:B0-----:R-:W-:-:S04]  /*0200*/  IADD3 R12, P1, PT, R12, 0x20, RZ ;  /* 0x000000200c0c7810 */ /* 0x001fc80007f3e0ff */
[----:B------:R-:W-:Y:S02]  /*0210*/  IADD3.X R13, PT, PT, RZ, R13, RZ, P1, !PT ;  /* 0x0000000dff0d7210 */ /* 0x000fe40000ffe4ff */
[----:B-1----:R-:W-:-:S04]  /*0220*/  IADD3 R14, P2, PT, R14, 0x20, RZ ;  /* 0x000000200e0e7810 */ /* 0x002fc80007f5e0ff */
[----:B------:R-:W-:-:S09]  /*0230*/  IADD3.X R15, PT, PT, RZ, R15, RZ, P2, !PT ;  /* 0x0000000fff0f7210 */ /* 0x000fd200017fe4ff */
.L_x_4:
[C---:B------:R-:W-:Y:S01]  /*0240*/  IMAD.WIDE R20, R3.reuse, 0x4, R14 ;  /* 0x0000000403147825 */ /* 0x040fe200078e020e */
[----:B------:R-:W0:Y:S04]  /*0250*/  LDC.64 R16, c[0x0][0x398] ;  /* 0x0000e600ff107b82 */ /* 0x000e280000000a00 */
[----:B------:R-:W0:Y:S04]  /*0260*/  LDG.E.CONSTANT R11, desc[UR4][R20.64+-0x20] ;  /* 0xffffe004140b7981 */ /* 0x000e28000c1e9900 */
[----:B------:R-:W2:Y:S04]  /*0270*/  LDG.E.CONSTANT R23, desc[UR4][R20.64+-0x1c] ;  /* 0xffffe40414177981 */ /* 0x000ea8000c1e9900 */
[----:B------:R-:W3:Y:S01]  /*0280*/  LDG.E.CONSTANT R9, desc[UR4][R20.64+-0x18] ;  /* 0xffffe80414097981 */ /* 0x000ee2000c1e9900 */
[----:B------:R-:W-:-:S03]  /*0290*/  IMAD.WIDE R26, R3, 0x4, R12 ;  /* 0x00000004031a7825 */ /* 0x000fc600078e020c */
[----:B------:R-:W4:Y:S04]  /*02a0*/  LDG.E.CONSTANT R25, desc[UR4][R20.64+-0x14] ;  /* 0xffffec0414197981 */ /* 0x000f28000c1e9900 */
[----:B------:R-:W5:Y:S04]  /*02b0*/  LDG.E.CONSTANT R19, desc[UR4][R26.64+-0x20] ;  /* 0xffffe0041a137981 */ /* 0x000f68000c1e9900 */
[----:B------:R-:W5:Y:S04]  /*02c0*/  LDG.E.CONSTANT R18, desc[UR4][R26.64+-0x1c] ;  /* 0xffffe4041a127981 */ /* 0x000f68000c1e9900 */
[----:B------:R-:W5:Y:S01]  /*02d0*/  LDG.E.CONSTANT R29, desc[UR4][R20.64+-0x10] ;  /* 0xfffff004141d7981 */ /* 0x000f62000c1e9900 */
[----:B0-----:R-:W-:-:S06]  /*02e0*/  IMAD.WIDE R10, R11, 0x4, R16 ;  /* 0x000000040b0a7825 */ /* 0x001fcc00078e0210 */
[----:B------:R-:W5:Y:S01]  /*02f0*/  LDG.E.CONSTANT R10, desc[UR4][R10.64] ;  /* 0x000000040a0a7981 */ /* 0x000f62000c1e9900 */
[----:B--2---:R-:W-:-:S05]  /*0300*/  IMAD.WIDE R22, R23, 0x4, R16 ;  /* 0x0000000417167825 */ /* 0x004fca00078e0210 */
[----:B------:R-:W2:Y:S01]  /*0310*/  LDG.E.CONSTANT R7, desc[UR4][R22.64] ;  /* 0x0000000416077981 */ /* 0x000ea2000c1e9900 */
[----:B---3--:R-:W-:-:S03]  /*0320*/  IMAD.WIDE R8, R9, 0x4, R16 ;  /* 0x0000000409087825 */ /* 0x008fc600078e0210 */
[----:B------:R-:W3:Y:S01]  /*0330*/  LDG.E.CONSTANT R11, desc[UR4][R26.64+-0x18] ;  /* 0xffffe8041a0b7981 */ /* 0x000ee2000c1e9900 */
[----:B----4-:R-:W-:-:S03]  /*0340*/  IMAD.WIDE R24, R25, 0x4, R16 ;  /* 0x0000000419187825 */ /* 0x010fc600078e0210 */
[----:B------:R-:W3:Y:S04]  /*0350*/  LDG.E.CONSTANT R8, desc[UR4][R8.64] ;  /* 0x0000000408087981 */ /* 0x000ee8000c1e9900 */
[----:B------:R-:W4:Y:S04]  /*0360*/  LDG.E.CONSTANT R23, desc[UR4][R20.64+-0xc] ;  /* 0xfffff40414177981 */ /* 0x000f28000c1e9900 */
[----:B------:R-:W4:Y:S01]  /*0370*/  LDG.E.CONSTANT R9, desc[UR4][R20.64+-0x8] ;  /* 0xfffff80414097981 */ /* 0x000f22000c1e9900 */
[----:B-----5:R-:W-:-:S03]  /*0380*/  FFMA R28, R19, R10, R6 ;  /* 0x0000000a131c7223 */ /* 0x020fc60000000006 */
[----:B------:R-:W5:Y:S04]  /*0390*/  LDG.E.CONSTANT R6, desc[UR4][R24.64] ;  /* 0x0000000418067981 */ /* 0x000f68000c1e9900 */
[----:B------:R-:W5:Y:S01]  /*03a0*/  LDG.E.CONSTANT R19, desc[UR4][R26.64+-0x14] ;  /* 0xffffec041a137981 */ /* 0x000f62000c1e9900 */
[----:B--2---:R-:W-:Y:S01]  /*03b0*/  FFMA R22, R18, R7, R28 ;  /* 0x0000000712167223 */ /* 0x004fe2000000001c */
[----:B------:R-:W-:Y:S02]  /*03c0*/  IMAD.WIDE R28, R29, 0x4, R16 ;  /* 0x000000041d1c7825 */ /* 0x000fe400078e0210 */
[----:B------:R-:W2:Y:S04]  /*03d0*/  LDG.E.CONSTANT R10, desc[UR4][R20.64+-0x4] ;  /* 0xfffffc04140a7981 */ /* 0x000ea8000c1e9900 */
[----:B------:R-:W2:Y:S04]  /*03e0*/  LDG.E.CONSTANT R29, desc[UR4][R28.64] ;  /* 0x000000041c1d7981 */ /* 0x000ea8000c1e9900 */
[----:B------:R-:W2:Y:S04]  /*03f0*/  LDG.E.CONSTANT R18, desc[UR4][R26.64+-0x10] ;  /* 0xfffff0041a127981 */ /* 0x000ea8000c1e9900 */
[----:B------:R-:W2:Y:S01]  /*0400*/  LDG.E.CONSTANT R7, desc[UR4][R20.64] ;  /* 0x0000000414077981 */ /* 0x000ea2000c1e9900 */
[----:B---3--:R-:W-:Y:S01]  /*0410*/  FFMA R8, R11, R8, R22 ;  /* 0x000000080b087223 */ /* 0x008fe20000000016 */
[----:B----4-:R-:W-:-:S02]  /*0420*/  IMAD.WIDE R22, R23, 0x4, R16 ;  /* 0x0000000417167825 */ /* 0x010fc400078e0210 */
[----:B------:R-:W3:Y:S04]  /*0430*/  LDG.E.CONSTANT R11, desc[UR4][R20.64+0x4] ;  /* 0x00000404140b7981 */ /* 0x000ee8000c1e9900 */
[----:B------:R-:W4:Y:S04]  /*0440*/  LDG.E.CONSTANT R23, desc[UR4][R22.64] ;  /* 0x0000000416177981 */ /* 0x000f28000c1e9900 */
[----:B------:R-:W4:Y:S04]  /*0450*/  LDG.E.CONSTANT R25, desc[UR4][R26.64+-0xc] ;  /* 0xfffff4041a197981 */ /* 0x000f28000c1e9900 */
[----:B------:R-:W4:Y:S04]  /*0460*/  LDG.E.CONSTANT R28, desc[UR4][R26.64+-0x8] ;  /* 0xfffff8041a1c7981 */ /* 0x000f28000c1e9900 */
[----:B------:R-:W4:Y:S04]  /*0470*/  LDG.E.CONSTANT R22, desc[UR4][R20.64+0x8] ;  /* 0x0000080414167981 */ /* 0x000f28000c1e9900 */
[----:B------:R-:W4:Y:S01]  /*0480*/  LDG.E.CONSTANT R24, desc[UR4][R26.64+0x4] ;  /* 0x000004041a187981 */ /* 0x000f22000c1e9900 */
[----:B-----5:R-:W-:Y:S01]  /*0490*/  FFMA R6, R19, R6, R8 ;  /* 0x0000000613067223 */ /* 0x020fe20000000008 */
[----:B------:R-:W-:-:S05]  /*04a0*/  IMAD.WIDE R8, R9, 0x4, R16 ;  /* 0x0000000409087825 */ /* 0x000fca00078e0210 */
[----:B------:R0:W5:Y:S01]  /*04b0*/  LDG.E.CONSTANT R19, desc[UR4][R8.64] ;  /* 0x0000000408137981 */ /* 0x000162000c1e9900 */
[----:B--2---:R-:W-:-:S03]  /*04c0*/  FFMA R18, R18, R29, R6 ;  /* 0x0000001d12127223 */ /* 0x004fc60000000006 */
[----:B------:R-:W2:Y:S01]  /*04d0*/  LDG.E.CONSTANT R29, desc[UR4][R20.64+0x1c] ;  /* 0x00001c04141d7981 */ /* 0x000ea2000c1e9900 */
[----:B0-----:R-:W-:-:S04]  /*04e0*/  IMAD.WIDE R8, R10, 0x4, R16 ;  /* 0x000000040a087825 */ /* 0x001fc800078e0210 */
[--C-:B------:R-:W-:Y:S02]  /*04f0*/  IMAD.WIDE R6, R7, 0x4, R16.reuse ;  /* 0x0000000407067825 */ /* 0x100fe400078e0210 */
[----:B------:R-:W2:Y:S02]  /*0500*/  LDG.E.CONSTANT R8, desc[UR4][R8.64] ;  /* 0x0000000408087981 */ /* 0x000ea4000c1e9900 */
[----:B---3--:R-:W-:Y:S02]  /*0510*/  IMAD.WIDE R10, R11, 0x4, R16 ;  /* 0x000000040b0a7825 */ /* 0x008fe400078e0210 */
[----:B------:R-:W3:Y:S02]  /*0520*/  LDG.E.CONSTANT R6, desc[UR4][R6.64] ;  /* 0x0000000406067981 */ /* 0x000ee4000c1e9900 */
[----:B----4-:R-:W-:Y:S02]  /*0530*/  FFMA R23, R25, R23, R18 ;  /* 0x0000001719177223 */ /* 0x010fe40000000012 */
[----:B------:R-:W4:Y:S04]  /*0540*/  LDG.E.CONSTANT R10, desc[UR4][R10.64] ;  /* 0x000000040a0a7981 */ /* 0x000f28000c1e9900 */
[----:B------:R-:W2:Y:S04]  /*0550*/  LDG.E.CONSTANT R9, desc[UR4][R26.64+-0x4] ;  /* 0xfffffc041a097981 */ /* 0x000ea8000c1e9900 */
[----:B------:R-:W3:Y:S04]  /*0560*/  LDG.E.CONSTANT R7, desc[UR4][R26.64] ;  /* 0x000000041a077981 */ /* 0x000ee8000c1e9900 */
[----:B------:R-:W4:Y:S04]  /*0570*/  LDG.E.CONSTANT R18, desc[UR4][R20.64+0xc] ;  /* 0x00000c0414127981 */ /* 0x000f28000c1e9900 */
[----:B------:R-:W4:Y:S04]  /*0580*/  LDG.E.CONSTANT R25, desc[UR4][R20.64+0x14] ;  /* 0x0000140414197981 */ /* 0x000f28000c1e9900 */
[----:B------:R-:W4:Y:S01]  /*0590*/  LDG.E.CONSTANT R11, desc[UR4][R26.64+0x18] ;  /* 0x000018041a0b7981 */ /* 0x000f22000c1e9900 */
[----:B-----5:R-:W-:-:S03]  /*05a0*/  FFMA R28, R28, R19, R23 ;  /* 0x000000131c1c7223 */ /* 0x020fc60000000017 */
[----:B------:R-:W5:Y:S04]  /*05b0*/  LDG.E.CONSTANT R23, desc[UR4][R20.64+0x10] ;  /* 0x0000100414177981 */ /* 0x000f68000c1e9900 */
[----:B------:R0:W5:Y:S02]  /*05c0*/  LDG.E.CONSTANT R19, desc[UR4][R20.64+0x18] ;  /* 0x0000180414137981 */ /* 0x000164000c1e9900 */
[----:B0-----:R-:W-:-:S04]  /*05d0*/  IMAD.WIDE R20, R22, 0x4, R16 ;  /* 0x0000000416147825 */ /* 0x001fc800078e0210 */
[----:B--2---:R-:W-:Y:S02]  /*05e0*/  FFMA R8, R9, R8, R28 ;  /* 0x0000000809087223 */ /* 0x004fe4000000001c */
[----:B------:R-:W2:Y:S02]  /*05f0*/  LDG.E.CONSTANT R9, desc[UR4][R26.64+0x10] ;  /* 0x000010041a097981 */ /* 0x000ea4000c1e9900 */
[----:B---3--:R-:W-:Y:S02]  /*0600*/  FFMA R7, R7, R6, R8 ;  /* 0x0000000607077223 */ /* 0x008fe40000000008 */
[----:B------:R-:W3:Y:S02]  /*0610*/  LDG.E.CONSTANT R8, desc[UR4][R26.64+0xc] ;  /* 0x00000c041a087981 */ /* 0x000ee4000c1e9900 */
[----:B----4-:R-:W-:Y:S02]  /*0620*/  FFMA R6, R24, R10, R7 ;  /* 0x0000000a18067223 */ /* 0x010fe40000000007 */
[----:B------:R-:W4:Y:S04]  /*0630*/  LDG.E.CONSTANT R7, desc[UR4][R26.64+0x8] ;  /* 0x000008041a077981 */ /* 0x000f28000c1e9900 */
[----:B------:R-:W2:Y:S04]  /*0640*/  LDG.E.CONSTANT R10, desc[UR4][R26.64+0x14] ;  /* 0x000014041a0a7981 */ /* 0x000ea8000c1e9900 */
[----:B------:R-:W2:Y:S01]  /*0650*/  LDG.E.CONSTANT R26, desc[UR4][R26.64+0x1c] ;  /* 0x00001c041a1a7981 */ /* 0x000ea2000c1e9900 */
[----:B------:R-:W-:-:S06]  /*0660*/  IMAD.WIDE R24, R25, 0x4, R16 ;  /* 0x0000000419187825 */ /* 0x000fcc00078e0210 */
[----:B------:R-:W2:Y:S04]  /*0670*/  LDG.E.CONSTANT R25, desc[UR4][R24.64] ;  /* 0x0000000418197981 */ /* 0x000ea8000c1e9900 */
[----:B------:R0:W4:Y:S02]  /*0680*/  LDG.E.CONSTANT R27, desc[UR4][R20.64] ;  /* 0x00000004141b7981 */ /* 0x000124000c1e9900 */
[----:B0-----:R-:W-:-:S06]  /*0690*/  IMAD.WIDE R20, R18, 0x4, R16 ;  /* 0x0000000412147825 */ /* 0x001fcc00078e0210 */
[----:B------:R-:W3:Y:S01]  /*06a0*/  LDG.E.CONSTANT R21, desc[UR4][R20.64] ;  /* 0x0000000414157981 */ /* 0x000ee2000c1e9900 */
[----:B-----5:R-:W-:-:S04]  /*06b0*/  IMAD.WIDE R22, R23, 0x4, R16 ;  /* 0x0000000417167825 */ /* 0x020fc800078e0210 */
[--C-:B------:R-:W-:Y:S02]  /*06c0*/  IMAD.WIDE R18, R19, 0x4, R16.reuse ;  /* 0x0000000413127825 */ /* 0x100fe400078e0210 */
[----:B------:R-:W2:Y:S02]  /*06d0*/  LDG.E.CONSTANT R22, desc[UR4][R22.64] ;  /* 0x0000000416167981 */ /* 0x000ea4000c1e9900 */
[----:B------:R-:W-:Y:S02]  /*06e0*/  IMAD.WIDE R16, R29, 0x4, R16 ;  /* 0x000000041d107825 */ /* 0x000fe400078e0210 */
[----:B------:R-:W5:Y:S04]  /*06f0*/  LDG.E.CONSTANT R18, desc[UR4][R18.64] ;  /* 0x0000000412127981 */ /* 0x000f68000c1e9900 */
[----:B------:R-:W5:Y:S01]  /*0700*/  LDG.E.CONSTANT R16, desc[UR4][R16.64] ;  /* 0x0000000410107981 */ /* 0x000f62000c1e9900 */
[----:B------:R-:W-:-:S04]  /*0710*/  IADD3 R2, PT, PT, R2, 0x10, RZ ;  /* 0x0000001002027810 */ /* 0x000fc80007ffe0ff */
[----:B------:R-:W-:Y:S02]  /*0720*/  ISETP.NE.AND P1, PT, R2, RZ, PT ;  /* 0x000000ff0200720c */ /* 0x000fe40003f25270 */
[----:B------:R-:W-:Y:S01]  /*0730*/  IADD3 R3, PT, PT, R3, 0x10, RZ ;  /* 0x0000001003037810 */ /* 0x000fe20007ffe0ff */
[----:B----4-:R-:W-:-:S04]  /*0740*/  FFMA R7, R7, R27, R6 ;  /* 0x0000001b07077223 */ /* 0x010fc80000000006 */
[----:B---3--:R-:W-:-:S04]  /*0750*/  FFMA R8, R8, R21, R7 ;  /* 0x0000001508087223 */ /* 0x008fc80000000007 */
[----:B--2---:R-:W-:-:S04]  /*0760*/  FFMA R9, R9, R22, R8 ;  /* 0x0000001609097223 */ /* 0x004fc80000000008 */
[----:B------:R-:W-:-:S04]  /*0770*/  FFMA R10, R10, R25, R9 ;  /* 0x000000190a0a7223 */ /* 0x000fc80000000009 */
[----:B-----5:R-:W-:-:S04]  /*0780*/  FFMA R11, R11, R18, R10 ;  /* 0x000000120b0b7223 */ /* 0x020fc8000000000a */
[----:B------:R-:W-:Y:S01]  /*0790*/  FFMA R6, R26, R16, R11 ;  /* 0x000000101a067223 */ /* 0x000fe2000000000b */
[----:B------:R-:W-:Y:S06]  /*07a0*/  @P1 BRA `(.L_x_4) ;  /* 0xfffffff800a41947 */ /* 0x000fec000383ffff */
.L_x_3:
[----:B------:R-:W-:Y:S05]  /*07b0*/  BSYNC.RECONVERGENT B1 ;  /* 0x0000000000017941 */ /* 0x000fea0003800200 */
.L_x_2:
[----:B------:R-:W-:Y:S05]  /*07c0*/  @!P0 BRA `(.L_x_1) ;  /* 0x0000000400948947 */ /* 0x000fea0003800000 */
[----:B------:R-:W-:Y:S01]  /*07d0*/  ISETP.GE.U32.AND P0, PT, R5, 0x8, PT ;  /* 0x000000080500780c */ /* 0x000fe20003f06070 */
[----:B------:R-:W-:Y:S01]  /*07e0*/  BSSY.RECONVERGENT B1, `(.L_x_5) ;  /* 0x0000032000017945 */ /* 0x000fe20003800200 */
[----:B------:R-:W-:-:S04]  /*07f0*/  LOP3.LUT R24, R4, 0x7, RZ, 0xc0, !PT ;  /* 0x0000000704187812 */ /* 0x000fc800078ec0ff */
[----:B------:R-:W-:-:S07]  /*0800*/  ISETP.NE.AND P1, PT, R24, RZ, PT ;  /* 0x000000ff1800720c */ /* 0x000fce0003f25270 */
[----:B------:R-:W-:Y:S06]  /*0810*/  @!P0 BRA `(.L_x_6) ;  /* 0x0000000000b88947 */ /* 0x000fec0003800000 */
[----:B------:R-:W0:Y:S08]  /*0820*/  LDC.64 R20, c[0x0][0x388] ;  /* 0x0000e200ff147b82 */ /* 0x000e300000000a00 */
[----:B------:R-:W1:Y:S08]  /*0830*/  LDC.64 R10, c[0x0][0x398] ;  /* 0x0000e600ff0a7b82 */ /* 0x000e700000000a00 */
[----:B------:R-:W2:Y:S01]  /*0840*/  LDC.64 R8, c[0x0][0x390] ;  /* 0x0000e400ff087b82 */ /* 0x000ea20000000a00 */
[----:B0-----:R-:W-:-:S05]  /*0850*/  IMAD.WIDE R20, R3, 0x4, R20 ;  /* 0x0000000403147825 */ /* 0x001fca00078e0214 */
[----:B------:R-:W1:Y:S04]  /*0860*/  LDG.E.CONSTANT R29, desc[UR4][R20.64] ;  /* 0x00000004141d7981 */ /* 0x000e68000c1e9900 */
[----:B------:R-:W3:Y:S04]  /*0870*/  LDG.E.CONSTANT R27, desc[UR4][R20.64+0x4] ;  /* 0x00000404141b7981 */ /* 0x000ee8000c1e9900 */
[----:B------:R-:W4:Y:S04]  /*0880*/  LDG.E.CONSTANT R25, desc[UR4][R20.64+0x8] ;  /* 0x0000080414197981 */ /* 0x000f28000c1e9900 */
[----:B------:R-:W5:Y:S04]  /*0890*/  LDG.E.CONSTANT R13, desc[UR4][R20.64+0xc] ;  /* 0x00000c04140d7981 */ /* 0x000f68000c1e9900 */
[----:B------:R-:W5:Y:S04]  /*08a0*/  LDG.E.CONSTANT R15, desc[UR4][R20.64+0x10] ;  /* 0x00001004140f7981 */ /* 0x000f68000c1e9900 */
[----:B------:R-:W5:Y:S04]  /*08b0*/  LDG.E.CONSTANT R17, desc[UR4][R20.64+0x14] ;  /* 0x0000140414117981 */ /* 0x000f68000c1e9900 */
[----:B------:R-:W5:Y:S04]  /*08c0*/  LDG.E.CONSTANT R19, desc[UR4][R20.64+0x18] ;  /* 0x0000180414137981 */ /* 0x000f68000c1e9900 */
[----:B------:R4:W5:Y:S01]  /*08d0*/  LDG.E.CONSTANT R23, desc[UR4][R20.64+0x1c] ;  /* 0x00001c0414177981 */ /* 0x000962000c1e9900 */
[----:B--2---:R-:W-:-:S05]  /*08e0*/  IMAD.WIDE R8, R3, 0x4, R8 ;  /* 0x0000000403087825 */ /* 0x004fca00078e0208 */
[----:B------:R-:W2:Y:S04]  /*08f0*/  LDG.E.CONSTANT R7, desc[UR4][R8.64] ;  /* 0x0000000408077981 */ /* 0x000ea8000c1e9900 */
[----:B------:R-:W2:Y:S01]  /*0900*/  LDG.E.CONSTANT R22, desc[UR4][R8.64+0x8] ;  /* 0x0000080408167981 */ /* 0x000ea2000c1e9900 */
[----:B-1----:R-:W-:-:S04]  /*0910*/  IMAD.WIDE R28, R29, 0x4, R10 ;  /* 0x000000041d1c7825 */ /* 0x002fc800078e020a */
[--C-:B---3--:R-:W-:Y:S01]  /*0920*/  IMAD.WIDE R26, R27, 0x4, R10.reuse ;  /* 0x000000041b1a7825 */ /* 0x108fe200078e020a */
[----:B------:R-:W2:Y:S03]  /*0930*/  LDG.E.CONSTANT R5, desc[UR4][R28.64] ;  /* 0x000000041c057981 */ /* 0x000ea6000c1e9900 */
[--C-:B----4-:R-:W-:Y:S01]  /*0940*/  IMAD.WIDE R20, R25, 0x4, R10.reuse ;  /* 0x0000000419147825 */ /* 0x110fe200078e020a */
[----:B------:R-:W3:Y:S04]  /*0950*/  LDG.E.CONSTANT R2, desc[UR4][R26.64] ;  /* 0x000000041a027981 */ /* 0x000ee8000c1e9900 */
[----:B------:R-:W3:Y:S01]  /*0960*/  LDG.E.CONSTANT R25, desc[UR4][R8.64+0x4] ;  /* 0x0000040408197981 */ /* 0x000ee2000c1e9900 */
[----:B-----5:R-:W-:-:S03]  /*0970*/  IMAD.WIDE R12, R13, 0x4, R10 ;  /* 0x000000040d0c7825 */ /* 0x020fc600078e020a */
[----:B------:R-:W4:Y:S01]  /*0980*/  LDG.E.CONSTANT R21, desc[UR4][R20.64] ;  /* 0x0000000414157981 */ /* 0x000f22000c1e9900 */
[----:B------:R-:W-:-:S03]  /*0990*/  IMAD.WIDE R14, R15, 0x4, R10 ;  /* 0x000000040f0e7825 */ /* 0x000fc600078e020a */
[----:B------:R-:W5:Y:S01]  /*09a0*/  LDG.E.CONSTANT R13, desc[UR4][R12.64] ;  /* 0x000000040c0d7981 */ /* 0x000f62000c1e9900 */
[----:B------:R-:W-:-:S03]  /*09b0*/  IMAD.WIDE R16, R17, 0x4, R10 ;  /* 0x0000000411107825 */ /* 0x000fc600078e020a */
[----:B------:R-:W5:Y:S01]  /*09c0*/  LDG.E.CONSTANT R28, desc[UR4][R8.64+0xc] ;  /* 0x00000c04081c7981 */ /* 0x000f62000c1e9900 */
[----:B------:R-:W-:-:S03]  /*09d0*/  IMAD.WIDE R18, R19, 0x4, R10 ;  /* 0x0000000413127825 */ /* 0x000fc600078e020a */
[----:B------:R-:W5:Y:S04]  /*09e0*/  LDG.E.CONSTANT R14, desc[UR4][R14.64] ;  /* 0x000000040e0e7981 */ /* 0x000f68000c1e9900 */
[----:B------:R-:W5:Y:S01]  /*09f0*/  LDG.E.CONSTANT R29, desc[UR4][R8.64+0x10] ;  /* 0x00001004081d7981 */ /* 0x000f62000c1e9900 */
[----:B------:R-:W-:-:S03]  /*0a00*/  IMAD.WIDE R10, R23, 0x4, R10 ;  /* 0x00000004170a7825 */ /* 0x000fc600078e020a */
[----:B------:R-:W5:Y:S04]  /*0a10*/  LDG.E.CONSTANT R17, desc[UR4][R16.64] ;  /* 0x0000000410117981 */ /* 0x000f68000c1e9900 */
[----:B------:R-:W5:Y:S04]  /*0a20*/  LDG.E.CONSTANT R26, desc[UR4][R8.64+0x14] ;  /* 0x00001404081a7981 */ /* 0x000f68000c1e9900 */
[----:B------:R-:W5:Y:S04]  /*0a30*/  LDG.E.CONSTANT R18, desc[UR4][R18.64] ;  /* 0x0000000412127981 */ /* 0x000f68000c1e9900 */
[----:B------:R-:W5:Y:S04]  /*0a40*/  LDG.E.CONSTANT R23, desc[UR4][R8.64+0x18] ;  /* 0x0000180408177981 */ /* 0x000f68000c1e9900 */
[----:B------:R-:W5:Y:S04]  /*0a50*/  LDG.E.CONSTANT R12, desc[UR4][R8.64+0x1c] ;  /* 0x00001c04080c7981 */ /* 0x000f68000c1e9900 */
[----:B------:R-:W5:Y:S01]  /*0a60*/  LDG.E.CONSTANT R10, desc[UR4][R10.64] ;  /* 0x000000040a0a7981 */ /* 0x000f62000c1e9900 */
[----:B------:R-:W-:Y:S01]  /*0a70*/  IADD3 R3, PT, PT, R3, 0x8, RZ ;  /* 0x0000000803037810 */ /* 0x000fe20007ffe0ff */
[----:B--2---:R-:W-:-:S04]  /*0a80*/  FFMA R6, R7, R5, R6 ;  /* 0x0000000507067223 */ /* 0x004fc80000000006 */
[----:B---3--:R-:W-:-:S04]  /*0a90*/  FFMA R25, R25, R2, R6 ;  /* 0x0000000219197223 */ /* 0x008fc80000000006 */
[----:B----4-:R-:W-:-:S04]  /*0aa0*/  FFMA R21, R22, R21, R25 ;  /* 0x0000001516157223 */ /* 0x010fc80000000019 */
[----:B-----5:R-:W-:-:S04]  /*0ab0*/  FFMA R28, R28, R13, R21 ;  /* 0x0000000d1c1c7223 */ /* 0x020fc80000000015 */
[----:B------:R-:W-:-:S04]  /*0ac0*/  FFMA R29, R29, R14, R28 ;  /* 0x0000000e1d1d7223 */ /* 0x000fc8000000001c */
[----:B------:R-:W-:-:S04]  /*0ad0*/  FFMA R26, R26, R17, R29 ;  /* 0x000000111a1a7223 */ /* 0x000fc8000000001d */
[----:B------:R-:W-:-:S04]  /*0ae0*/  FFMA R23, R23, R18, R26 ;  /* 0x0000001217177223 */ /* 0x000fc8000000001a */
[----:B------:R-:W-:-:S07]  /*0af0*/  FFMA R6, R12, R10, R23 ;  /* 0x0000000a0c067223 */ /* 0x000fce0000000017 */
.L_x_6:
[----:B------:R-:W-:Y:S05]  /*0b00*/  BSYNC.RECONVERGENT B1 ;  /* 0x0000000000017941 */ /* 0x000fea0003800200 */
.L_x_5:
[----:B------:R-:W-:Y:S05]  /*0b10*/  @!P1 BRA `(.L_x_1) ;  /* 0x0000000000c09947 */ /* 0x000fea0003800000 */
[----:B------:R-:W-:Y:S01]  /*0b20*/  ISETP.GE.U32.AND P0, PT, R24, 0x4, PT ;  /* 0x000000041800780c */ /* 0x000fe20003f06070 */
[----:B------:R-:W-:Y:S01]  /*0b30*/  BSSY.RECONVERGENT B1, `(.L_x_7) ;  /* 0x000001e000017945 */ /* 0x000fe20003800200 */
[----:B------:R-:W-:-:S04]  /*0b40*/  LOP3.LUT R4, R4, 0x3, RZ, 0xc0, !PT ;  /* 0x0000000304047812 */ /* 0x000fc800078ec0ff */
[----:B------:R-:W-:-:S07]  /*0b50*/  ISETP.NE.AND P1, PT, R4, RZ, PT ;  /* 0x000000ff0400720c */ /* 0x000fce0003f25270 */
[----:B------:R-:W-:Y:S06]  /*0b60*/  @!P0 BRA `(.L_x_8) ;  /* 0x0000000000688947 */ /* 0x000fec0003800000 */
[----:B------:R-:W0:Y:S08]  /*0b70*/  LDC.64 R8, c[0x0][0x388] ;  /* 0x0000e200ff087b82 */ /* 0x000e300000000a00 */
[----:B------:R-:W1:Y:S01]  /*0b80*/  LDC.64 R10, c[0x0][0x390] ;  /* 0x0000e400ff0a7b82 */ /* 0x000e620000000a00 */
[----:B0-----:R-:W-:-:S07]  /*0b90*/  IMAD.WIDE R12, R3, 0x4, R8 ;  /* 0x00000004030c7825 */ /* 0x001fce00078e0208 */
[----:B------:R-:W0:Y:S01]  /*0ba0*/  LDC.64 R8, c[0x0][0x398] ;  /* 0x0000e600ff087b82 */ /* 0x000e220000000a00 */
[----:B------:R-:W0:Y:S04]  /*0bb0*/  LDG.E.CONSTANT R15, desc[UR4][R12.64] ;  /* 0x000000040c0f7981 */ /* 0x000e28000c1e9900 */
[----:B------:R-:W2:Y:S04]  /*0bc0*/  LDG.E.CONSTANT R17, desc[UR4][R12.64+0x4] ;  /* 0x000004040c117981 */ /* 0x000ea8000c1e9900 */
[----:B------:R-:W3:Y:S04]  /*0bd0*/  LDG.E.CONSTANT R19, desc[UR4][R12.64+0x8] ;  /* 0x000008040c137981 */ /* 0x000ee8000c1e9900 */
[----:B------:R-:W4:Y:S01]  /*0be0*/  LDG.E.CONSTANT R7, desc[UR4][R12.64+0xc] ;  /* 0x00000c040c077981 */ /* 0x000f22000c1e9900 */
[----:B-1----:R-:W-:-:S05]  /*0bf0*/  IMAD.WIDE R10, R3, 0x4, R10 ;  /* 0x00000004030a7825 */ /* 0x002fca00078e020a */
[----:B------:R-:W5:Y:S04]  /*0c00*/  LDG.E.CONSTANT R5, desc[UR4][R10.64] ;  /* 0x000000040a057981 */ /* 0x000f68000c1e9900 */
[----:B------:R-:W5:Y:S04]  /*0c10*/  LDG.E.CONSTANT R2, desc[UR4][R10.64+0x4] ;  /* 0x000004040a027981 */ /* 0x000f68000c1e9900 */
[----:B------:R-:W5:Y:S01]  /*0c20*/  LDG.E.CONSTANT R13, desc[UR4][R10.64+0xc] ;  /* 0x00000c040a0d7981 */ /* 0x000f62000c1e9900 */
[----:B0-----:R-:W-:-:S04]  /*0c30*/  IMAD.WIDE R14, R15, 0x4, R8 ;  /* 0x000000040f0e7825 */ /* 0x001fc800078e0208 */
[--C-:B--2---:R-:W-:Y:S02]  /*0c40*/  IMAD.WIDE R16, R17, 0x4, R8.reuse ;  /* 0x0000000411107825 */ /* 0x104fe400078e0208 */
[----:B------:R-:W5:Y:S02]  /*0c50*/  LDG.E.CONSTANT R14, desc[UR4][R14.64] ;  /* 0x000000040e0e7981 */ /* 0x000f64000c1e9900 */
[--C-:B---3--:R-:W-:Y:S02]  /*0c60*/  IMAD.WIDE R18, R19, 0x4, R8.reuse ;  /* 0x0000000413127825 */ /* 0x108fe400078e0208 */
[----:B------:R-:W2:Y:S02]  /*0c70*/  LDG.E.CONSTANT R16, desc[UR4][R16.64] ;  /* 0x0000000410107981 */ /* 0x000ea4000c1e9900 */
[----:B----4-:R-:W-:Y:S02]  /*0c80*/  IMAD.WIDE R8, R7, 0x4, R8 ;  /* 0x0000000407087825 */ /* 0x010fe400078e0208 */
[----:B------:R-:W3:Y:S04]  /*0c90*/  LDG.E.CONSTANT R18, desc[UR4][R18.64] ;  /* 0x0000000412127981 */ /* 0x000ee8000c1e9900 */
[----:B------:R-:W3:Y:S04]  /*0ca0*/  LDG.E.CONSTANT R7, desc[UR4][R10.64+0x8] ;  /* 0x000008040a077981 */ /* 0x000ee8000c1e9900 */
[----:B------:R-:W4:Y:S01]  /*0cb0*/  LDG.E.CONSTANT R8, desc[UR4][R8.64] ;  /* 0x0000000408087981 */ /* 0x000f22000c1e9900 */
[----:B------:R-:W-:Y:S01]  /*0cc0*/  IADD3 R3, PT, PT, R3, 0x4, RZ ;  /* 0x0000000403037810 */ /* 0x000fe20007ffe0ff */
[----:B-----5:R-:W-:-:S04]  /*0cd0*/  FFMA R5, R5, R14, R6 ;  /* 0x0000000e05057223 */ /* 0x020fc80000000006 */
[----:B--2---:R-:W-:-:S04]  /*0ce0*/  FFMA R2, R2, R16, R5 ;  /* 0x0000001002027223 */ /* 0x004fc80000000005 */
[----:B---3--:R-:W-:-:S04]  /*0cf0*/  FFMA R2, R7, R18, R2 ;  /* 0x0000001207027223 */ /* 0x008fc80000000002 */
[----:B----4-:R-:W-:-:S07]  /*0d00*/  FFMA R6, R13, R8, R2 ;  /* 0x000000080d067223 */ /* 0x010fce0000000002 */
.L_x_8:
[----:B------:R-:W-:Y:S05]  /*0d10*/  BSYNC.RECONVERGENT B1 ;  /* 0x0000000000017941 */ /* 0x000fea0003800200 */
.L_x_7:
[----:B------:R-:W-:Y:S05]  /*0d20*/  @!P1 BRA `(.L_x_1) ;  /* 0x00000000003c9947 */ /* 0x000fea0003800000 */
[----:B------:R-:W0:Y:S01]  /*0d30*/  LDC.64 R12, c[0x0][0x388] ;  /* 0x0000e200ff0c7b82 */ /* 0x000e220000000a00 */
[----:B------:R-:W-:-:S07]  /*0d40*/  IADD3 R2, PT, PT, -R4, RZ, RZ ;  /* 0x000000ff04027210 */ /* 0x000fce0007ffe1ff */
[----:B------:R-:W1:Y:S08]  /*0d50*/  LDC.64 R14, c[0x0][0x390] ;  /* 0x0000e400ff0e7b82 */ /* 0x000e700000000a00 */
[----:B------:R-:W2:Y:S02]  /*0d60*/  LDC.64 R16, c[0x0][0x398] ;  /* 0x0000e600ff107b82 */ /* 0x000ea40000000a00 */
.L_x_9:
[----:B0-----:R-:W-:-:S06]  /*0d70*/  IMAD.WIDE R4, R3, 0x4, R12 ;  /* 0x0000000403047825 */ /* 0x001fcc00078e020c */
[----:B------:R-:W2:Y:S01]  /*0d80*/  LDG.E.CONSTANT R5, desc[UR4][R4.64] ;  /* 0x0000000404057981 */ /* 0x000ea2000c1e9900 */
[----:B-1----:R-:W-:-:S06]  /*0d90*/  IMAD.WIDE R8, R3, 0x4, R14 ;  /* 0x0000000403087825 */ /* 0x002fcc00078e020e */
[----:B------:R-:W3:Y:S01]  /*0da0*/  LDG.E.CONSTANT R9, desc[UR4][R8.64] ;  /* 0x0000000408097981 */ /* 0x000ee2000c1e9900 */
[----:B------:R-:W-:Y:S01]  /*0db0*/  IADD3 R2, PT, PT, R2, 0x1, RZ ;  /* 0x0000000102027810 */ /* 0x000fe20007ffe0ff */
[----:B--2---:R-:W-:-:S06]  /*0dc0*/  IMAD.WIDE R10, R5, 0x4, R16 ;  /* 0x00000004050a7825 */ /* 0x004fcc00078e0210 */
[----:B------:R-:W3:Y:S01]  /*0dd0*/  LDG.E.CONSTANT R10, desc[UR4][R10.64] ;  /* 0x000000040a0a7981 */ /* 0x000ee2000c1e9900 */
[----:B------:R-:W-:Y:S02]  /*0de0*/  ISETP.NE.AND P0, PT, R2, RZ, PT ;  /* 0x000000ff0200720c */ /* 0x000fe40003f05270 */
[----:B------:R-:W-:Y:S01]  /*0df0*/  IADD3 R3, PT, PT, R3, 0x1, RZ ;  /* 0x0000000103037810 */ /* 0x000fe20007ffe0ff */
[----:B---3--:R-:W-:-:S10]  /*0e00*/  FFMA R6, R9, R10, R6 ;  /* 0x0000000a09067223 */ /* 0x008fd40000000006 */
[----:B------:R-:W-:Y:S05]  /*0e10*/  @P0 BRA `(.L_x_9) ;  /* 0xfffffffc00d40947 */ /* 0x000fea000383ffff */
.L_x_1:
[----:B------:R-:W-:Y:S05]  /*0e20*/  BSYNC.RECONVERGENT B0 ;  /* 0x0000000000007941 */ /* 0x000fea0003800200 */
.L_x_0:
[----:B------:R-:W0:Y:S02]  /*0e30*/  LDC.64 R2, c[0x0][0x3a0] ;  /* 0x0000e800ff027b82 */ /* 0x000e240000000a00 */
[----:B0-----:R-:W-:-:S05]  /*0e40*/  IMAD.WIDE.U32 R2, R0, 0x4, R2 ;  /* 0x0000000400027825 */ /* 0x001fca00078e0002 */
[----:B------:R-:W-:Y:S01]  /*0e50*/  STG.E desc[UR4][R2.64], R6 ;  /* 0x0000000602007986 */ /* 0x000fe2000c101904 */
[----:B------:R-:W-:Y:S05]  /*0e60*/  EXIT ;  /* 0x000000000000794d */ /* 0x000fea0003800000 */
.L_x_10:
[----:B------:R-:W-:-:S00]  /*0e70*/  BRA `(.L_x_10) ;  /* 0xfffffffc00fc7947 */ /* 0x000fc0000383ffff */
[----:B------:R-:W-:-:S00]  /*0e80*/  NOP ;  /* 0x0000000000007918 */ /* 0x000fc00000000000 */
[----:B------:R-:W-:-:S00]  /*0e90*/  NOP ;  /* 0x0000000000007918 */ /* 0x000fc00000000000 */
[----:B------:R-:W-:-:S00]  /*0ea0*/  NOP ;  /* 0x0000000000007918 */ /* 0x000fc00000000000 */
[----:B------:R-:W-:-:S00]  /*0eb0*/  NOP ;  /* 0x0000000000007918 */ /* 0x000fc00000000000 */
[----:B------:R-:W-:-:S00]  /*0ec0*/  NOP ;  /* 0x0000000000007918 */ /* 0x000fc00000000000 */
[----:B------:R-:W-:-:S00]  /*0ed0*/  NOP ;  /* 0x0000000000007918 */ /* 0x000fc00000000000 */
[----:B------:R-:W-:-:S00]  /*0ee0*/  NOP ;  /* 0x0000000000007918 */ /* 0x000fc00000000000 */
[----:B------:R-:W-:-:S00]  /*0ef0*/  NOP ;  /* 0x0000000000007918 */ /* 0x000fc00000000000 */
.L_x_11:


//--------------------- .nv.shared.reserved.0     --------------------------
	.section	.nv.shared.reserved.0,"aw",@nobits
	.weak		__nv_reservedSMEM_offset_0_alias
	.size		__nv_reservedSMEM_offset_0_alias, 0, 64
	.other		__nv_reservedSMEM_offset_0_alias,@"STO_CUDA_RESERVED_SHARED STV_DEFAULT"
__nv_reservedSMEM_offset_0_alias:
	.zero		0
	.zero		64


//--------------------- .nv.constant0._Z8spMulAddIfEvPKiS1_PKT_S4_PS2_ii --------------------------
	.section	.nv.constant0._Z8spMulAddIfEvPKiS1_PKT_S4_PS2_ii,"a",@progbits
	.sectionflags	@""
	.align	4
.nv.constant0._Z8spMulAddIfEvPKiS1_PKT_S4_PS2_ii:
	.zero		944


//--------------------- SYMBOLS --------------------------

	.type		.nv.reservedSmem.offset0,@object
	.size		.nv.reservedSmem.offset0,0x4
